//
// Generated by NVIDIA NVVM Compiler
//
// Compiler Build ID: CL-36424714
// Cuda compilation tools, release 13.0, V13.0.88
// Based on NVVM 20.0.0
//

.version 9.0
.target sm_100
.address_size 64

	// .globl	_Z9kerWarmUpv

.visible .entry _Z9kerWarmUpv()
{


	ret;

}


// ===== COMPILED SASS (sm_100) =====

	.target	sm_100

	.elftype	@"ET_EXEC"


//--------------------- .note.nv.tkinfo           --------------------------
	.section	.note.nv.tkinfo,"",@"SHT_NOTE"
	.sectionflags	@"SHF_NOTE_NV_TKINFO"
	.tkinfo
        /*0018*/ 	.word	0x00000002
        /*0030*/ 	.string	""
        /*0030*/ 	.string	"ptxas"
        /*0030*/ 	.string	"Cuda compilation tools, release 13.0, V13.0.88"
        /*0030*/ 	.string	"Build cuda_13.0.r13.0/compiler.36424714_0"
        /*0030*/ 	.string	"-arch sm_100 -m 64 "



//--------------------- .note.nv.cuinfo           --------------------------
	.section	.note.nv.cuinfo,"",@"SHT_NOTE"
	.sectionflags	@"SHF_NOTE_NV_CUINFO"
        /*0018*/ 	.short	0x0002
        /*001a*/ 	.short	0x0064
        /*001c*/ 	.short	0x0082
	.zero		2


//--------------------- .nv.info                  --------------------------
	.section	.nv.info,"",@"SHT_CUDA_INFO"
	.align	4


	//----- nvinfo : EIATTR_REGCOUNT
	.align		4
        /*0000*/ 	.byte	0x04, 0x2f
        /*0002*/ 	.short	(.L_1 - .L_0)
	.align		4
.L_0:
        /*0004*/ 	.word	index@(_Z9kerWarmUpv)
        /*0008*/ 	.word	0x00000004


	//----- nvinfo : EIATTR_FRAME_SIZE
	.align		4
.L_1:
        /*000c*/ 	.byte	0x04, 0x11
        /*000e*/ 	.short	(.L_3 - .L_2)
	.align		4
.L_2:
        /*0010*/ 	.word	index@(_Z9kerWarmUpv)
        /*0014*/ 	.word	0x00000000


	//----- nvinfo : EIATTR_MIN_STACK_SIZE
	.align		4
.L_3:
        /*0018*/ 	.byte	0x04, 0x12
        /*001a*/ 	.short	(.L_5 - .L_4)
	.align		4
.L_4:
        /*001c*/ 	.word	index@(_Z9kerWarmUpv)
        /*0020*/ 	.word	0x00000000
.L_5:


//--------------------- .nv.compat                --------------------------
	.section	.nv.compat,"",@"SHT_CUDA_COMPAT_INFO"
	.align	4
        /*0000*/ 	.byte	0x02, 0x09, 0x00, 0x00, 0x02, 0x02, 0x01, 0x00, 0x02, 0x05, 0x05, 0x00, 0x03, 0x07, 0x01, 0x01
        /*0010*/ 	.byte	0x02, 0x03, 0x00, 0x00, 0x02, 0x06, 0x01, 0x00, 0x04, 0x0b, 0x08, 0x00, 0x09, 0x00, 0x00, 0x00
        /*0020*/ 	.byte	0x00, 0x00, 0x00, 0x00


//--------------------- .nv.info._Z9kerWarmUpv    --------------------------
	.section	.nv.info._Z9kerWarmUpv,"",@"SHT_CUDA_INFO"
	.sectionflags	@""
	.align	4


	//----- nvinfo : EIATTR_CUDA_API_VERSION
	.align		4
        /*0000*/ 	.byte	0x04, 0x37
        /*0002*/ 	.short	(.L_7 - .L_6)
.L_6:
        /*0004*/ 	.word	0x00000082


	//----- nvinfo : EIATTR_SPARSE_MMA_MASK
	.align		4
.L_7:
        /*0008*/ 	.byte	0x03, 0x50
        /*000a*/ 	.short	0x0000


	//----- nvinfo : EIATTR_MAXREG_COUNT
	.align		4
        /*000c*/ 	.byte	0x03, 0x1b
        /*000e*/ 	.short	0x00ff


	//----- nvinfo : EIATTR_MERCURY_ISA_VERSION
	.align		4
        /*0010*/ 	.byte	0x03, 0x5f
        /*0012*/ 	.short	0x0101


	//----- nvinfo : EIATTR_VRC_CTA_INIT_COUNT
	.align		4
        /*0014*/ 	.byte	0x02, 0x4a
	.zero		1
	.zero		1


	//----- nvinfo : EIATTR_EXIT_INSTR_OFFSETS
	.align		4
        /*0018*/ 	.byte	0x04, 0x1c
        /*001a*/ 	.short	(.L_9 - .L_8)


	//   ....[0]....
.L_8:
        /*001c*/ 	.word	0x00000010


	//----- nvinfo : EIATTR_SW_WAR
	.align		4
.L_9:
        /*0020*/ 	.byte	0x04, 0x36
        /*0022*/ 	.short	(.L_11 - .L_10)
.L_10:
        /*0024*/ 	.word	0x00000008
.L_11:


//--------------------- .nv.callgraph             --------------------------
	.section	.nv.callgraph,"",@"SHT_CUDA_CALLGRAPH"
	.align	4
	.sectionentsize	8
	.align		4
        /*0000*/ 	.word	0x00000000
	.align		4
        /*0004*/ 	.word	0xffffffff
	.align		4
        /*0008*/ 	.word	0x00000000
	.align		4
        /*000c*/ 	.word	0xfffffffe
	.align		4
        /*0010*/ 	.word	0x00000000
	.align		4
        /*0014*/ 	.word	0xfffffffd
	.align		4
        /*0018*/ 	.word	0x00000000
	.align		4
        /*001c*/ 	.word	0xfffffffc


//--------------------- .text._Z9kerWarmUpv       --------------------------
	.section	.text._Z9kerWarmUpv,"ax",@progbits
	.align	128
        .global         _Z9kerWarmUpv
        .type           _Z9kerWarmUpv,@function
        .size           _Z9kerWarmUpv,(.L_x_1 - _Z9kerWarmUpv)
        .other          _Z9kerWarmUpv,@"STO_CUDA_ENTRY STV_DEFAULT"
_Z9kerWarmUpv:
.text._Z9kerWarmUpv:
[----:B------:R-:W-:Y:S01]  /*0000*/  LDC R1, c[0x0][0x37c] ;  /* 0x0000df00ff017b82 */ /* 0x000fe20000000800 */
[----:B------:R-:W-:Y:S05]  /*0010*/  EXIT ;  /* 0x000000000000794d */ /* 0x000fea0003800000 */
.L_x_0:
[----:B------:R-:W-:-:S00]  /*0020*/  BRA `(.L_x_0) ;  /* 0xfffffffc00fc7947 */ /* 0x000fc0000383ffff */
[----:B------:R-:W-:-:S00]  /*0030*/  NOP ;  /* 0x0000000000007918 */ /* 0x000fc00000000000 */
        /* <DEDUP_REMOVED lines=12> */
.L_x_1:


//--------------------- .nv.shared.reserved.0     --------------------------
	.section	.nv.shared.reserved.0,"aw",@nobits
	.weak		__nv_reservedSMEM_offset_0_alias
	.size		__nv_reservedSMEM_offset_0_alias, 0, 64
	.other		__nv_reservedSMEM_offset_0_alias,@"STO_CUDA_RESERVED_SHARED STV_DEFAULT"
__nv_reservedSMEM_offset_0_alias:
	.zero		0
	.zero		64


//--------------------- .nv.constant0._Z9kerWarmUpv --------------------------
	.section	.nv.constant0._Z9kerWarmUpv,"a",@progbits
	.sectionflags	@""
	.align	4
.nv.constant0._Z9kerWarmUpv:
	.zero		896


//--------------------- SYMBOLS --------------------------

	.type		.nv.reservedSmem.offset0,@object
	.size		.nv.reservedSmem.offset0,0x4
